//
// Generated by NVIDIA NVVM Compiler
//
// Compiler Build ID: CL-36424714
// Cuda compilation tools, release 13.0, V13.0.88
// Based on NVVM 20.0.0
//

.version 9.0
.target sm_100
.address_size 64

	// .globl	_Z12__sumcomplexP7double2S0_

.visible .entry _Z12__sumcomplexP7double2S0_(
	.param .u64 .ptr .align 1 _Z12__sumcomplexP7double2S0__param_0,
	.param .u64 .ptr .align 1 _Z12__sumcomplexP7double2S0__param_1
)
{
	.reg .pred 	%p<4>;
	.reg .b32 	%r<9>;
	.reg .b64 	%rd<10>;
	.reg .b64 	%fd<9>;

	ld.param.u64 	%rd3, [_Z12__sumcomplexP7double2S0__param_0];
	ld.param.u64 	%rd4, [_Z12__sumcomplexP7double2S0__param_1];
	cvta.to.global.u64 	%rd1, %rd4;
	cvta.to.global.u64 	%rd5, %rd3;
	mov.u32 	%r1, %tid.x;
	mov.u32 	%r6, %ctaid.x;
	mov.u32 	%r8, %ntid.x;
	mad.lo.s32 	%r3, %r6, %r8, %r1;
	mul.wide.u32 	%rd6, %r3, 16;
	add.s64 	%rd7, %rd5, %rd6;
	ld.global.v2.f64 	{%fd1, %fd2}, [%rd7];
	add.s64 	%rd2, %rd1, %rd6;
	st.global.v2.f64 	[%rd2], {%fd1, %fd2};
	bar.sync 	0;
	setp.lt.u32 	%p1, %r8, 2;
	@%p1 bra 	$L__BB0_4;
$L__BB0_1:
	shr.u32 	%r5, %r8, 1;
	setp.ge.u32 	%p2, %r1, %r5;
	@%p2 bra 	$L__BB0_3;
	ld.global.v2.f64 	{%fd3, %fd4}, [%rd2];
	add.s32 	%r7, %r5, %r3;
	mul.wide.u32 	%rd8, %r7, 16;
	add.s64 	%rd9, %rd1, %rd8;
	ld.global.v2.f64 	{%fd5, %fd6}, [%rd9];
	add.f64 	%fd7, %fd3, %fd5;
	add.f64 	%fd8, %fd4, %fd6;
	st.global.v2.f64 	[%rd2], {%fd7, %fd8};
$L__BB0_3:
	bar.sync 	0;
	setp.gt.u32 	%p3, %r8, 3;
	mov.u32 	%r8, %r5;
	@%p3 bra 	$L__BB0_1;
$L__BB0_4:
	ret;

}
	// .globl	_Z13__sum_inplaceP7double2
.visible .entry _Z13__sum_inplaceP7double2(
	.param .u64 .ptr .align 1 _Z13__sum_inplaceP7double2_param_0
)
{
	.reg .pred 	%p<4>;
	.reg .b32 	%r<9>;
	.reg .b64 	%rd<7>;
	.reg .b64 	%fd<5>;

	ld.param.u64 	%rd3, [_Z13__sum_inplaceP7double2_param_0];
	cvta.to.global.u64 	%rd1, %rd3;
	mov.u32 	%r1, %tid.x;
	mov.u32 	%r6, %ctaid.x;
	mov.u32 	%r8, %ntid.x;
	mad.lo.s32 	%r3, %r6, %r8, %r1;
	bar.sync 	0;
	setp.lt.u32 	%p1, %r8, 2;
	@%p1 bra 	$L__BB1_5;
	mul.wide.u32 	%rd4, %r3, 16;
	add.s64 	%rd2, %rd1, %rd4;
$L__BB1_2:
	shr.u32 	%r5, %r8, 1;
	setp.ge.u32 	%p2, %r1, %r5;
	@%p2 bra 	$L__BB1_4;
	ld.global.f64 	%fd1, [%rd2];
	add.s32 	%r7, %r5, %r3;
	mul.wide.u32 	%rd5, %r7, 16;
	add.s64 	%rd6, %rd1, %rd5;
	ld.global.f64 	%fd2, [%rd6];
	add.f64 	%fd3, %fd1, %fd2;
	mov.f64 	%fd4, 0d0000000000000000;
	st.global.v2.f64 	[%rd2], {%fd3, %fd4};
$L__BB1_4:
	bar.sync 	0;
	setp.gt.u32 	%p3, %r8, 3;
	mov.u32 	%r8, %r5;
	@%p3 bra 	$L__BB1_2;
$L__BB1_5:
	ret;

}


// ===== COMPILED SASS (sm_100) =====

	.target	sm_100

	.elftype	@"ET_EXEC"


//--------------------- .note.nv.tkinfo           --------------------------
	.section	.note.nv.tkinfo,"",@"SHT_NOTE"
	.sectionflags	@"SHF_NOTE_NV_TKINFO"
	.tkinfo
        /*0018*/ 	.word	0x00000002
        /*0030*/ 	.string	""
        /*0030*/ 	.string	"ptxas"
        /*0030*/ 	.string	"Cuda compilation tools, release 13.0, V13.0.88"
        /*0030*/ 	.string	"Build cuda_13.0.r13.0/compiler.36424714_0"
        /*0030*/ 	.string	"-arch sm_100 -m 64 "



//--------------------- .note.nv.cuinfo           --------------------------
	.section	.note.nv.cuinfo,"",@"SHT_NOTE"
	.sectionflags	@"SHF_NOTE_NV_CUINFO"
        /*0018*/ 	.short	0x0002
        /*001a*/ 	.short	0x0064
        /*001c*/ 	.short	0x0082
	.zero		2


//--------------------- .nv.info                  --------------------------
	.section	.nv.info,"",@"SHT_CUDA_INFO"
	.align	4


	//----- nvinfo : EIATTR_REGCOUNT
	.align		4
        /*0000*/ 	.byte	0x04, 0x2f
        /*0002*/ 	.short	(.L_1 - .L_0)
	.align		4
.L_0:
        /*0004*/ 	.word	index@(_Z12__sumcomplexP7double2S0_)
        /*0008*/ 	.word	0x00000014


	//----- nvinfo : EIATTR_FRAME_SIZE
	.align		4
.L_1:
        /*000c*/ 	.byte	0x04, 0x11
        /*000e*/ 	.short	(.L_3 - .L_2)
	.align		4
.L_2:
        /*0010*/ 	.word	index@(_Z12__sumcomplexP7double2S0_)
        /*0014*/ 	.word	0x00000000


	//----- nvinfo : EIATTR_REGCOUNT
	.align		4
.L_3:
        /*0018*/ 	.byte	0x04, 0x2f
        /*001a*/ 	.short	(.L_5 - .L_4)
	.align		4
.L_4:
        /*001c*/ 	.word	index@(_Z13__sum_inplaceP7double2)
        /*0020*/ 	.word	0x00000011


	//----- nvinfo : EIATTR_FRAME_SIZE
	.align		4
.L_5:
        /*0024*/ 	.byte	0x04, 0x11
        /*0026*/ 	.short	(.L_7 - .L_6)
	.align		4
.L_6:
        /*0028*/ 	.word	index@(_Z13__sum_inplaceP7double2)
        /*002c*/ 	.word	0x00000000


	//----- nvinfo : EIATTR_MIN_STACK_SIZE
	.align		4
.L_7:
        /*0030*/ 	.byte	0x04, 0x12
        /*0032*/ 	.short	(.L_9 - .L_8)
	.align		4
.L_8:
        /*0034*/ 	.word	index@(_Z13__sum_inplaceP7double2)
        /*0038*/ 	.word	0x00000000


	//----- nvinfo : EIATTR_MIN_STACK_SIZE
	.align		4
.L_9:
        /*003c*/ 	.byte	0x04, 0x12
        /*003e*/ 	.short	(.L_11 - .L_10)
	.align		4
.L_10:
        /*0040*/ 	.word	index@(_Z12__sumcomplexP7double2S0_)
        /*0044*/ 	.word	0x00000000
.L_11:


//--------------------- .nv.compat                --------------------------
	.section	.nv.compat,"",@"SHT_CUDA_COMPAT_INFO"
	.align	4
        /*0000*/ 	.byte	0x02, 0x09, 0x00, 0x00, 0x02, 0x02, 0x01, 0x00, 0x02, 0x05, 0x05, 0x00, 0x03, 0x07, 0x01, 0x01
        /*0010*/ 	.byte	0x02, 0x03, 0x00, 0x00, 0x02, 0x06, 0x01, 0x00, 0x04, 0x0b, 0x08, 0x00, 0x01, 0x00, 0x00, 0x00
        /*0020*/ 	.byte	0x00, 0x00, 0x00, 0x00


//--------------------- .nv.info._Z13__sum_inplaceP7double2 --------------------------
	.section	.nv.info._Z13__sum_inplaceP7double2,"",@"SHT_CUDA_INFO"
	.sectionflags	@""
	.align	4


	//----- nvinfo : EIATTR_CUDA_API_VERSION
	.align		4
        /*0000*/ 	.byte	0x04, 0x37
        /*0002*/ 	.short	(.L_13 - .L_12)
.L_12:
        /*0004*/ 	.word	0x00000082


	//----- nvinfo : EIATTR_KPARAM_INFO
	.align		4
.L_13:
        /*0008*/ 	.byte	0x04, 0x17
        /*000a*/ 	.short	(.L_15 - .L_14)
.L_14:
        /*000c*/ 	.word	0x00000000
        /*0010*/ 	.short	0x0000
        /*0012*/ 	.short	0x0000
        /*0014*/ 	.byte	0x00, 0xf5, 0x21, 0x00


	//----- nvinfo : EIATTR_SPARSE_MMA_MASK
	.align		4
.L_15:
        /*0018*/ 	.byte	0x03, 0x50
        /*001a*/ 	.short	0x0000


	//----- nvinfo : EIATTR_MAXREG_COUNT
	.align		4
        /*001c*/ 	.byte	0x03, 0x1b
        /*001e*/ 	.short	0x00ff


	//----- nvinfo : EIATTR_NUM_BARRIERS
	.align		4
        /*0020*/ 	.byte	0x02, 0x4c
        /*0022*/ 	.byte	0x01
	.zero		1


	//----- nvinfo : EIATTR_MERCURY_ISA_VERSION
	.align		4
        /*0024*/ 	.byte	0x03, 0x5f
        /*0026*/ 	.short	0x0101


	//----- nvinfo : EIATTR_VRC_CTA_INIT_COUNT
	.align		4
        /*0028*/ 	.byte	0x02, 0x4a
	.zero		1
	.zero		1


	//----- nvinfo : EIATTR_EXIT_INSTR_OFFSETS
	.align		4
        /*002c*/ 	.byte	0x04, 0x1c
        /*002e*/ 	.short	(.L_17 - .L_16)


	//   ....[0]....
.L_16:
        /*0030*/ 	.word	0x00000040


	//   ....[1]....
        /*0034*/ 	.word	0x000001c0


	//----- nvinfo : EIATTR_CRS_STACK_SIZE
	.align		4
.L_17:
        /*0038*/ 	.byte	0x04, 0x1e
        /*003a*/ 	.short	(.L_19 - .L_18)
.L_18:
        /*003c*/ 	.word	0x00000000


	//----- nvinfo : EIATTR_CBANK_PARAM_SIZE
	.align		4
.L_19:
        /*0040*/ 	.byte	0x03, 0x19
        /*0042*/ 	.short	0x0008


	//----- nvinfo : EIATTR_PARAM_CBANK
	.align		4
        /*0044*/ 	.byte	0x04, 0x0a
        /*0046*/ 	.short	(.L_21 - .L_20)
	.align		4
.L_20:
        /*0048*/ 	.word	index@(.nv.constant0._Z13__sum_inplaceP7double2)
        /*004c*/ 	.short	0x0380
        /*004e*/ 	.short	0x0008


	//----- nvinfo : EIATTR_SW_WAR
	.align		4
.L_21:
        /*0050*/ 	.byte	0x04, 0x36
        /*0052*/ 	.short	(.L_23 - .L_22)
.L_22:
        /*0054*/ 	.word	0x00000008
.L_23:


//--------------------- .nv.info._Z12__sumcomplexP7double2S0_ --------------------------
	.section	.nv.info._Z12__sumcomplexP7double2S0_,"",@"SHT_CUDA_INFO"
	.sectionflags	@""
	.align	4


	//----- nvinfo : EIATTR_CUDA_API_VERSION
	.align		4
        /*0000*/ 	.byte	0x04, 0x37
        /*0002*/ 	.short	(.L_25 - .L_24)
.L_24:
        /*0004*/ 	.word	0x00000082


	//----- nvinfo : EIATTR_KPARAM_INFO
	.align		4
.L_25:
        /*0008*/ 	.byte	0x04, 0x17
        /*000a*/ 	.short	(.L_27 - .L_26)
.L_26:
        /*000c*/ 	.word	0x00000000
        /*0010*/ 	.short	0x0001
        /*0012*/ 	.short	0x0008
        /*0014*/ 	.byte	0x00, 0xf5, 0x21, 0x00


	//----- nvinfo : EIATTR_KPARAM_INFO
	.align		4
.L_27:
        /*0018*/ 	.byte	0x04, 0x17
        /*001a*/ 	.short	(.L_29 - .L_28)
.L_28:
        /*001c*/ 	.word	0x00000000
        /*0020*/ 	.short	0x0000
        /*0022*/ 	.short	0x0000
        /*0024*/ 	.byte	0x00, 0xf5, 0x21, 0x00


	//----- nvinfo : EIATTR_SPARSE_MMA_MASK
	.align		4
.L_29:
        /*0028*/ 	.byte	0x03, 0x50
        /*002a*/ 	.short	0x0000


	//----- nvinfo : EIATTR_MAXREG_COUNT
	.align		4
        /*002c*/ 	.byte	0x03, 0x1b
        /*002e*/ 	.short	0x00ff


	//----- nvinfo : EIATTR_NUM_BARRIERS
	.align		4
        /*0030*/ 	.byte	0x02, 0x4c
        /*0032*/ 	.byte	0x01
	.zero		1


	//----- nvinfo : EIATTR_MERCURY_ISA_VERSION
	.align		4
        /*0034*/ 	.byte	0x03, 0x5f
        /*0036*/ 	.short	0x0101


	//----- nvinfo : EIATTR_VRC_CTA_INIT_COUNT
	.align		4
        /*0038*/ 	.byte	0x02, 0x4a
	.zero		1
	.zero		1


	//----- nvinfo : EIATTR_EXIT_INSTR_OFFSETS
	.align		4
        /*003c*/ 	.byte	0x04, 0x1c
        /*003e*/ 	.short	(.L_31 - .L_30)


	//   ....[0]....
.L_30:
        /*0040*/ 	.word	0x000000e0


	//   ....[1]....
        /*0044*/ 	.word	0x00000200


	//----- nvinfo : EIATTR_CRS_STACK_SIZE
	.align		4
.L_31:
        /*0048*/ 	.byte	0x04, 0x1e
        /*004a*/ 	.short	(.L_33 - .L_32)
.L_32:
        /*004c*/ 	.word	0x00000000


	//----- nvinfo : EIATTR_CBANK_PARAM_SIZE
	.align		4
.L_33:
        /*0050*/ 	.byte	0x03, 0x19
        /*0052*/ 	.short	0x0010


	//----- nvinfo : EIATTR_PARAM_CBANK
	.align		4
        /*0054*/ 	.byte	0x04, 0x0a
        /*0056*/ 	.short	(.L_35 - .L_34)
	.align		4
.L_34:
        /*0058*/ 	.word	index@(.nv.constant0._Z12__sumcomplexP7double2S0_)
        /*005c*/ 	.short	0x0380
        /*005e*/ 	.short	0x0010


	//----- nvinfo : EIATTR_SW_WAR
	.align		4
.L_35:
        /*0060*/ 	.byte	0x04, 0x36
        /*0062*/ 	.short	(.L_37 - .L_36)
.L_36:
        /*0064*/ 	.word	0x00000008
.L_37:


//--------------------- .nv.callgraph             --------------------------
	.section	.nv.callgraph,"",@"SHT_CUDA_CALLGRAPH"
	.align	4
	.sectionentsize	8
	.align		4
        /*0000*/ 	.word	0x00000000
	.align		4
        /*0004*/ 	.word	0xffffffff
	.align		4
        /*0008*/ 	.word	0x00000000
	.align		4
        /*000c*/ 	.word	0xfffffffe
	.align		4
        /*0010*/ 	.word	0x00000000
	.align		4
        /*0014*/ 	.word	0xfffffffd
	.align		4
        /*0018*/ 	.word	0x00000000
	.align		4
        /*001c*/ 	.word	0xfffffffc


//--------------------- .text._Z13__sum_inplaceP7double2 --------------------------
	.section	.text._Z13__sum_inplaceP7double2,"ax",@progbits
	.align	128
        .global         _Z13__sum_inplaceP7double2
        .type           _Z13__sum_inplaceP7double2,@function
        .size           _Z13__sum_inplaceP7double2,(.L_x_8 - _Z13__sum_inplaceP7double2)
        .other          _Z13__sum_inplaceP7double2,@"STO_CUDA_ENTRY STV_DEFAULT"
_Z13__sum_inplaceP7double2:
.text._Z13__sum_inplaceP7double2:
[----:B------:R-:W-:Y:S08]  /*0000*/  LDC R1, c[0x0][0x37c] ;  /* 0x0000df00ff017b82 */ /* 0x000ff00000000800 */
[----:B------:R-:W0:Y:S08]  /*0010*/  LDC R0, c[0x0][0x360] ;  /* 0x0000d800ff007b82 */ /* 0x000e300000000800 */
[----:B------:R-:W-:Y:S01]  /*0020*/  BAR.SYNC.DEFER_BLOCKING 0x0 ;  /* 0x0000000000007b1d */ /* 0x000fe20000010000 */
[----:B0-----:R-:W-:-:S13]  /*0030*/  ISETP.GE.U32.AND P0, PT, R0, 0x2, PT ;  /* 0x000000020000780c */ /* 0x001fda0003f06070 */
[----:B------:R-:W-:Y:S05]  /*0040*/  @!P0 EXIT ;  /* 0x000000000000894d */ /* 0x000fea0003800000 */
[----:B------:R-:W0:Y:S01]  /*0050*/  S2R R12, SR_TID.X ;  /* 0x00000000000c7919 */ /* 0x000e220000002100 */
[----:B------:R-:W0:Y:S01]  /*0060*/  S2UR UR4, SR_CTAID.X ;  /* 0x00000000000479c3 */ /* 0x000e220000002500 */
[----:B------:R-:W1:Y:S07]  /*0070*/  LDCU.64 UR6, c[0x0][0x358] ;  /* 0x00006b00ff0677ac */ /* 0x000e6e0008000a00 */
[----:B------:R-:W2:Y:S08]  /*0080*/  LDC.64 R2, c[0x0][0x380] ;  /* 0x0000e000ff027b82 */ /* 0x000eb00000000a00 */
[----:B------:R-:W3:Y:S01]  /*0090*/  LDC.64 R10, c[0x0][0x380] ;  /* 0x0000e000ff0a7b82 */ /* 0x000ee20000000a00 */
[----:B0-----:R-:W-:-:S04]  /*00a0*/  IMAD R13, R0, UR4, R12 ;  /* 0x00000004000d7c24 */ /* 0x001fc8000f8e020c */
[----:B-12---:R-:W-:-:S07]  /*00b0*/  IMAD.WIDE.U32 R2, R13, 0x10, R2 ;  /* 0x000000100d027825 */ /* 0x006fce00078e0002 */
.L_x_2:
[----:B------:R-:W-:Y:S01]  /*00c0*/  SHF.R.U32.HI R14, RZ, 0x1, R0 ;  /* 0x00000001ff0e7819 */ /* 0x000fe20000011600 */
[----:B------:R-:W-:Y:S03]  /*00d0*/  BSSY.RECONVERGENT B0, `(.L_x_0) ;  /* 0x000000a000007945 */ /* 0x000fe60003800200 */
[----:B------:R-:W-:-:S13]  /*00e0*/  ISETP.GE.U32.AND P0, PT, R12, R14, PT ;  /* 0x0000000e0c00720c */ /* 0x000fda0003f06070 */
[----:B0-----:R-:W-:Y:S05]  /*00f0*/  @P0 BRA `(.L_x_1) ;  /* 0x00000000001c0947 */ /* 0x001fea0003800000 */
[----:B------:R-:W-:Y:S01]  /*0100*/  IMAD.IADD R9, R13, 0x1, R14 ;  /* 0x000000010d097824 */ /* 0x000fe200078e020e */
[----:B------:R-:W2:Y:S03]  /*0110*/  LDG.E.64 R4, desc[UR6][R2.64] ;  /* 0x0000000602047981 */ /* 0x000ea6000c1e1b00 */
[----:B---3--:R-:W-:-:S06]  /*0120*/  IMAD.WIDE.U32 R8, R9, 0x10, R10 ;  /* 0x0000001009087825 */ /* 0x008fcc00078e000a */
[----:B------:R-:W2:Y:S01]  /*0130*/  LDG.E.64 R8, desc[UR6][R8.64] ;  /* 0x0000000608087981 */ /* 0x000ea2000c1e1b00 */
[----:B------:R-:W-:Y:S01]  /*0140*/  CS2R R6, SRZ ;  /* 0x0000000000067805 */ /* 0x000fe2000001ff00 */
[----:B--2---:R-:W-:-:S07]  /*0150*/  DADD R4, R4, R8 ;  /* 0x0000000004047229 */ /* 0x004fce0000000008 */
[----:B------:R0:W-:Y:S04]  /*0160*/  STG.E.128 desc[UR6][R2.64], R4 ;  /* 0x0000000402007986 */ /* 0x0001e8000c101d06 */
.L_x_1:
[----:B------:R-:W-:Y:S05]  /*0170*/  BSYNC.RECONVERGENT B0 ;  /* 0x0000000000007941 */ /* 0x000fea0003800200 */
.L_x_0:
[----:B------:R-:W-:Y:S01]  /*0180*/  BAR.SYNC.DEFER_BLOCKING 0x0 ;  /* 0x0000000000007b1d */ /* 0x000fe20000010000 */
[----:B------:R-:W-:Y:S01]  /*0190*/  ISETP.GT.U32.AND P0, PT, R0, 0x3, PT ;  /* 0x000000030000780c */ /* 0x000fe20003f04070 */
[----:B------:R-:W-:-:S12]  /*01a0*/  IMAD.MOV.U32 R0, RZ, RZ, R14 ;  /* 0x000000ffff007224 */ /* 0x000fd800078e000e */
[----:B------:R-:W-:Y:S05]  /*01b0*/  @P0 BRA `(.L_x_2) ;  /* 0xfffffffc00c00947 */ /* 0x000fea000383ffff */
[----:B------:R-:W-:Y:S05]  /*01c0*/  EXIT ;  /* 0x000000000000794d */ /* 0x000fea0003800000 */
.L_x_3:
[----:B------:R-:W-:-:S00]  /*01d0*/  BRA `(.L_x_3) ;  /* 0xfffffffc00fc7947 */ /* 0x000fc0000383ffff */
[----:B------:R-:W-:-:S00]  /*01e0*/  NOP ;  /* 0x0000000000007918 */ /* 0x000fc00000000000 */
        /* <DEDUP_REMOVED lines=9> */
.L_x_8:


//--------------------- .text._Z12__sumcomplexP7double2S0_ --------------------------
	.section	.text._Z12__sumcomplexP7double2S0_,"ax",@progbits
	.align	128
        .global         _Z12__sumcomplexP7double2S0_
        .type           _Z12__sumcomplexP7double2S0_,@function
        .size           _Z12__sumcomplexP7double2S0_,(.L_x_9 - _Z12__sumcomplexP7double2S0_)
        .other          _Z12__sumcomplexP7double2S0_,@"STO_CUDA_ENTRY STV_DEFAULT"
_Z12__sumcomplexP7double2S0_:
.text._Z12__sumcomplexP7double2S0_:
[----:B------:R-:W-:Y:S01]  /*0000*/  LDC R1, c[0x0][0x37c] ;  /* 0x0000df00ff017b82 */ /* 0x000fe20000000800 */
[----:B------:R-:W0:Y:S07]  /*0010*/  S2R R0, SR_TID.X ;  /* 0x0000000000007919 */ /* 0x000e2e0000002100 */
[----:B------:R-:W0:Y:S01]  /*0020*/  S2UR UR6, SR_CTAID.X ;  /* 0x00000000000679c3 */ /* 0x000e220000002500 */
[----:B------:R-:W1:Y:S07]  /*0030*/  LDCU.64 UR4, c[0x0][0x358] ;  /* 0x00006b00ff0477ac */ /* 0x000e6e0008000a00 */
[----:B------:R-:W0:Y:S08]  /*0040*/  LDC R3, c[0x0][0x360] ;  /* 0x0000d800ff037b82 */ /* 0x000e300000000800 */
[----:B------:R-:W2:Y:S08]  /*0050*/  LDC.64 R4, c[0x0][0x380] ;  /* 0x0000e000ff047b82 */ /* 0x000eb00000000a00 */
[----:B------:R-:W3:Y:S01]  /*0060*/  LDC.64 R12, c[0x0][0x388] ;  /* 0x0000e200ff0c7b82 */ /* 0x000ee20000000a00 */
[----:B0-----:R-:W-:-:S04]  /*0070*/  IMAD R2, R3, UR6, R0 ;  /* 0x0000000603027c24 */ /* 0x001fc8000f8e0200 */
[----:B--2---:R-:W-:-:S06]  /*0080*/  IMAD.WIDE.U32 R4, R2, 0x10, R4 ;  /* 0x0000001002047825 */ /* 0x004fcc00078e0004 */
[----:B-1----:R-:W2:Y:S01]  /*0090*/  LDG.E.128 R4, desc[UR4][R4.64] ;  /* 0x0000000404047981 */ /* 0x002ea2000c1e1d00 */
[----:B------:R-:W-:Y:S01]  /*00a0*/  ISETP.GE.U32.AND P0, PT, R3, 0x2, PT ;  /* 0x000000020300780c */ /* 0x000fe20003f06070 */
[----:B---3--:R-:W-:-:S05]  /*00b0*/  IMAD.WIDE.U32 R12, R2, 0x10, R12 ;  /* 0x00000010020c7825 */ /* 0x008fca00078e000c */
[----:B--2---:R0:W-:Y:S01]  /*00c0*/  STG.E.128 desc[UR4][R12.64], R4 ;  /* 0x000000040c007986 */ /* 0x0041e2000c101d04 */
[----:B------:R-:W-:Y:S06]  /*00d0*/  BAR.SYNC.DEFER_BLOCKING 0x0 ;  /* 0x0000000000007b1d */ /* 0x000fec0000010000 */
[----:B------:R-:W-:Y:S05]  /*00e0*/  @!P0 EXIT ;  /* 0x000000000000894d */ /* 0x000fea0003800000 */
[----:B------:R-:W1:Y:S02]  /*00f0*/  LDC.64 R14, c[0x0][0x388] ;  /* 0x0000e200ff0e7b82 */ /* 0x000e640000000a00 */
.L_x_6:
[----:B------:R-:W-:Y:S01]  /*0100*/  SHF.R.U32.HI R17, RZ, 0x1, R3 ;  /* 0x00000001ff117819 */ /* 0x000fe20000011603 */
[----:B------:R-:W-:Y:S03]  /*0110*/  BSSY.RECONVERGENT B0, `(.L_x_4) ;  /* 0x000000a000007945 */ /* 0x000fe60003800200 */
[----:B------:R-:W-:-:S13]  /*0120*/  ISETP.GE.U32.AND P0, PT, R0, R17, PT ;  /* 0x000000110000720c */ /* 0x000fda0003f06070 */
[----:B--2---:R-:W-:Y:S05]  /*0130*/  @P0 BRA `(.L_x_5) ;  /* 0x00000000001c0947 */ /* 0x004fea0003800000 */
[----:B------:R-:W-:Y:S01]  /*0140*/  IADD3 R9, PT, PT, R2, R17, RZ ;  /* 0x0000001102097210 */ /* 0x000fe20007ffe0ff */
[----:B0-----:R-:W2:Y:S04]  /*0150*/  LDG.E.128 R4, desc[UR4][R12.64] ;  /* 0x000000040c047981 */ /* 0x001ea8000c1e1d00 */
[----:B-1----:R-:W-:-:S06]  /*0160*/  IMAD.WIDE.U32 R8, R9, 0x10, R14 ;  /* 0x0000001009087825 */ /* 0x002fcc00078e000e */
[----:B------:R-:W2:Y:S02]  /*0170*/  LDG.E.128 R8, desc[UR4][R8.64] ;  /* 0x0000000408087981 */ /* 0x000ea4000c1e1d00 */
[----:B--2---:R-:W-:Y:S02]  /*0180*/  DADD R4, R4, R8 ;  /* 0x0000000004047229 */ /* 0x004fe40000000008 */
[----:B------:R-:W-:-:S07]  /*0190*/  DADD R6, R6, R10 ;  /* 0x0000000006067229 */ /* 0x000fce000000000a */
[----:B------:R2:W-:Y:S04]  /*01a0*/  STG.E.128 desc[UR4][R12.64], R4 ;  /* 0x000000040c007986 */ /* 0x0005e8000c101d04 */
.L_x_5:
[----:B------:R-:W-:Y:S05]  /*01b0*/  BSYNC.RECONVERGENT B0 ;  /* 0x0000000000007941 */ /* 0x000fea0003800200 */
.L_x_4:
[----:B------:R-:W-:Y:S01]  /*01c0*/  BAR.SYNC.DEFER_BLOCKING 0x0 ;  /* 0x0000000000007b1d */ /* 0x000fe20000010000 */
[----:B------:R-:W-:Y:S02]  /*01d0*/  ISETP.GT.U32.AND P0, PT, R3, 0x3, PT ;  /* 0x000000030300780c */ /* 0x000fe40003f04070 */
[----:B------:R-:W-:-:S11]  /*01e0*/  MOV R3, R17 ;  /* 0x0000001100037202 */ /* 0x000fd60000000f00 */
[----:B------:R-:W-:Y:S05]  /*01f0*/  @P0 BRA `(.L_x_6) ;  /* 0xfffffffc00c00947 */ /* 0x000fea000383ffff */
[----:B------:R-:W-:Y:S05]  /*0200*/  EXIT ;  /* 0x000000000000794d */ /* 0x000fea0003800000 */
.L_x_7:
        /* <DEDUP_REMOVED lines=15> */
.L_x_9:


//--------------------- .nv.shared.reserved.0     --------------------------
	.section	.nv.shared.reserved.0,"aw",@nobits
	.weak		__nv_reservedSMEM_offset_0_alias
	.size		__nv_reservedSMEM_offset_0_alias, 0, 64
	.other		__nv_reservedSMEM_offset_0_alias,@"STO_CUDA_RESERVED_SHARED STV_DEFAULT"
__nv_reservedSMEM_offset_0_alias:
	.zero		0
	.zero		64


//--------------------- .nv.constant0._Z13__sum_inplaceP7double2 --------------------------
	.section	.nv.constant0._Z13__sum_inplaceP7double2,"a",@progbits
	.sectionflags	@""
	.align	4
.nv.constant0._Z13__sum_inplaceP7double2:
	.zero		904


//--------------------- .nv.constant0._Z12__sumcomplexP7double2S0_ --------------------------
	.section	.nv.constant0._Z12__sumcomplexP7double2S0_,"a",@progbits
	.sectionflags	@""
	.align	4
.nv.constant0._Z12__sumcomplexP7double2S0_:
	.zero		912


//--------------------- SYMBOLS --------------------------

	.type		.nv.reservedSmem.offset0,@object
	.size		.nv.reservedSmem.offset0,0x4
